	.headerflags	@"EF_CUDA_TEXMODE_UNIFIED EF_CUDA_64BIT_ADDRESS EF_CUDA_ACCELERATORS EF_CUDA_SM90 EF_CUDA_VIRTUAL_SM(EF_CUDA_SM90)"
	.elftype	@"ET_EXEC"


//--------------------- .nv.info                  --------------------------
	.section	.nv.info,"",@"SHT_CUDA_INFO"
	.align	4


	//----- nvinfo : EIATTR_REGCOUNT
	.align		4
        /*0000*/ 	.byte	0x04, 0x2f
        /*0002*/ 	.short	(.L_3 - .L_2)
	.align		4
.L_2:
        /*0004*/ 	.word	index@(triton_poi_fused__native_batch_norm_legit_no_training_cat_relu_16)
        /*0008*/ 	.word	0x00000020


	//----- nvinfo : EIATTR_MIN_STACK_SIZE
	.align		4
.L_3:
        /*000c*/ 	.byte	0x04, 0x12
        /*000e*/ 	.short	(.L_5 - .L_4)
	.align		4
.L_4:
        /*0010*/ 	.word	index@(triton_poi_fused__native_batch_norm_legit_no_training_cat_relu_16)
        /*0014*/ 	.word	0x00000000


	//----- nvinfo : EIATTR_FRAME_SIZE
	.align		4
.L_5:
        /*0018*/ 	.byte	0x04, 0x11
        /*001a*/ 	.short	(.L_7 - .L_6)
	.align		4
.L_6:
        /*001c*/ 	.word	index@(triton_poi_fused__native_batch_norm_legit_no_training_cat_relu_16)
        /*0020*/ 	.word	0x00000000


	//----- nvinfo : EIATTR_MIN_STACK_SIZE
	.align		4
.L_7:
        /*0024*/ 	.byte	0x04, 0x12
        /*0026*/ 	.short	(.L_9 - .L_8)
	.align		4
.L_8:
        /*0028*/ 	.word	index@(triton_poi_fused__native_batch_norm_legit_no_training_cat_relu_16)
        /*002c*/ 	.word	0x00000000
.L_9:


//--------------------- .nv.info.triton_poi_fused__native_batch_norm_legit_no_training_cat_relu_16 --------------------------
	.section	.nv.info.triton_poi_fused__native_batch_norm_legit_no_training_cat_relu_16,"",@"SHT_CUDA_INFO"
	.sectionflags	@""
	.align	4


	//----- nvinfo : EIATTR_CUDA_API_VERSION
	.align		4
        /*0000*/ 	.byte	0x04, 0x37
        /*0002*/ 	.short	(.L_11 - .L_10)
.L_10:
        /*0004*/ 	.word	0x0000007c


	//----- nvinfo : EIATTR_KPARAM_INFO
	.align		4
.L_11:
        /*0008*/ 	.byte	0x04, 0x17
        /*000a*/ 	.short	(.L_13 - .L_12)
.L_12:
        /*000c*/ 	.word	0x00000000
        /*0010*/ 	.short	0x0008
        /*0012*/ 	.short	0x0040
        /*0014*/ 	.byte	0x00, 0xf0, 0x11, 0x00


	//----- nvinfo : EIATTR_KPARAM_INFO
	.align		4
.L_13:
        /*0018*/ 	.byte	0x04, 0x17
        /*001a*/ 	.short	(.L_15 - .L_14)
.L_14:
        /*001c*/ 	.word	0x00000000
        /*0020*/ 	.short	0x0007
        /*0022*/ 	.short	0x0038
        /*0024*/ 	.byte	0x00, 0xf4, 0x21, 0x00


	//----- nvinfo : EIATTR_KPARAM_INFO
	.align		4
.L_15:
        /*0028*/ 	.byte	0x04, 0x17
        /*002a*/ 	.short	(.L_17 - .L_16)
.L_16:
        /*002c*/ 	.word	0x00000000
        /*0030*/ 	.short	0x0006
        /*0032*/ 	.short	0x0030
        /*0034*/ 	.byte	0x00, 0xf4, 0x21, 0x00


	//----- nvinfo : EIATTR_KPARAM_INFO
	.align		4
.L_17:
        /*0038*/ 	.byte	0x04, 0x17
        /*003a*/ 	.short	(.L_19 - .L_18)
.L_18:
        /*003c*/ 	.word	0x00000000
        /*0040*/ 	.short	0x0005
        /*0042*/ 	.short	0x0028
        /*0044*/ 	.byte	0x00, 0xf4, 0x21, 0x00


	//----- nvinfo : EIATTR_KPARAM_INFO
	.align		4
.L_19:
        /*0048*/ 	.byte	0x04, 0x17
        /*004a*/ 	.short	(.L_21 - .L_20)
.L_20:
        /*004c*/ 	.word	0x00000000
        /*0050*/ 	.short	0x0004
        /*0052*/ 	.short	0x0020
        /*0054*/ 	.byte	0x00, 0xf4, 0x21, 0x00


	//----- nvinfo : EIATTR_KPARAM_INFO
	.align		4
.L_21:
        /*0058*/ 	.byte	0x04, 0x17
        /*005a*/ 	.short	(.L_23 - .L_22)
.L_22:
        /*005c*/ 	.word	0x00000000
        /*0060*/ 	.short	0x0003
        /*0062*/ 	.short	0x0018
        /*0064*/ 	.byte	0x00, 0xf4, 0x21, 0x00


	//----- nvinfo : EIATTR_KPARAM_INFO
	.align		4
.L_23:
        /*0068*/ 	.byte	0x04, 0x17
        /*006a*/ 	.short	(.L_25 - .L_24)
.L_24:
        /*006c*/ 	.word	0x00000000
        /*0070*/ 	.short	0x0002
        /*0072*/ 	.short	0x0010
        /*0074*/ 	.byte	0x00, 0xf4, 0x21, 0x00


	//----- nvinfo : EIATTR_KPARAM_INFO
	.align		4
.L_25:
        /*0078*/ 	.byte	0x04, 0x17
        /*007a*/ 	.short	(.L_27 - .L_26)
.L_26:
        /*007c*/ 	.word	0x00000000
        /*0080*/ 	.short	0x0001
        /*0082*/ 	.short	0x0008
        /*0084*/ 	.byte	0x00, 0xf4, 0x21, 0x00


	//----- nvinfo : EIATTR_KPARAM_INFO
	.align		4
.L_27:
        /*0088*/ 	.byte	0x04, 0x17
        /*008a*/ 	.short	(.L_29 - .L_28)
.L_28:
        /*008c*/ 	.word	0x00000000
        /*0090*/ 	.short	0x0000
        /*0092*/ 	.short	0x0000
        /*0094*/ 	.byte	0x00, 0xf4, 0x21, 0x00


	//----- nvinfo : EIATTR_SPARSE_MMA_MASK
	.align		4
.L_29:
        /*0098*/ 	.byte	0x03, 0x50
        /*009a*/ 	.short	0x0000


	//----- nvinfo : EIATTR_MAXREG_COUNT
	.align		4
        /*009c*/ 	.byte	0x03, 0x1b
        /*009e*/ 	.short	0x00ff


	//----- nvinfo : EIATTR_EXIT_INSTR_OFFSETS
	.align		4
        /*00a0*/ 	.byte	0x04, 0x1c
        /*00a2*/ 	.short	(.L_31 - .L_30)


	//   ....[0]....
.L_30:
        /*00a4*/ 	.word	0x00000b40


	//----- nvinfo : EIATTR_REQNTID
	.align		4
.L_31:
        /*00a8*/ 	.byte	0x04, 0x10
        /*00aa*/ 	.short	(.L_33 - .L_32)
.L_32:
        /*00ac*/ 	.word	0x00000080
        /*00b0*/ 	.word	0x00000001
        /*00b4*/ 	.word	0x00000001


	//----- nvinfo : EIATTR_CBANK_PARAM_SIZE
	.align		4
.L_33:
        /*00b8*/ 	.byte	0x03, 0x19
        /*00ba*/ 	.short	0x0044


	//----- nvinfo : EIATTR_PARAM_CBANK
	.align		4
        /*00bc*/ 	.byte	0x04, 0x0a
        /*00be*/ 	.short	(.L_35 - .L_34)
	.align		4
.L_34:
        /*00c0*/ 	.word	index@(.nv.constant0.triton_poi_fused__native_batch_norm_legit_no_training_cat_relu_16)
        /*00c4*/ 	.short	0x0210
        /*00c6*/ 	.short	0x0044


	//----- nvinfo : EIATTR_SW_WAR
	.align		4
.L_35:
        /*00c8*/ 	.byte	0x04, 0x36
        /*00ca*/ 	.short	(.L_37 - .L_36)
.L_36:
        /*00cc*/ 	.word	0x00000008
.L_37:


//--------------------- .nv.callgraph             --------------------------
	.section	.nv.callgraph,"",@"SHT_CUDA_CALLGRAPH"
	.align	4
	.sectionentsize	8
	.align		4
        /*0000*/ 	.word	0x00000000
	.align		4
        /*0004*/ 	.word	0xffffffff
	.align		4
        /*0008*/ 	.word	0x00000000
	.align		4
        /*000c*/ 	.word	0xfffffffe
	.align		4
        /*0010*/ 	.word	0x00000000
	.align		4
        /*0014*/ 	.word	0xfffffffd
	.align		4
        /*0018*/ 	.word	0x00000000
	.align		4
        /*001c*/ 	.word	0xfffffffc


//--------------------- .nv.constant4             --------------------------
	.section	.nv.constant4,"a",@progbits
	.align	8
	.align		8
.nv.constant4:
        /*0000*/ 	.dword	_$_str
	.align		8
        /*0008*/ 	.dword	_$_str_$_2


//--------------------- .text.triton_poi_fused__native_batch_norm_legit_no_training_cat_relu_16 --------------------------
	.section	.text.triton_poi_fused__native_batch_norm_legit_no_training_cat_relu_16,"ax",@progbits
	.align	128
        .global         triton_poi_fused__native_batch_norm_legit_no_training_cat_relu_16
        .type           triton_poi_fused__native_batch_norm_legit_no_training_cat_relu_16,@function
        .size           triton_poi_fused__native_batch_norm_legit_no_training_cat_relu_16,(.L_x_1 - triton_poi_fused__native_batch_norm_legit_no_training_cat_relu_16)
        .other          triton_poi_fused__native_batch_norm_legit_no_training_cat_relu_16,@"STO_CUDA_ENTRY STV_DEFAULT"
triton_poi_fused__native_batch_norm_legit_no_training_cat_relu_16:
.text.triton_poi_fused__native_batch_norm_legit_no_training_cat_relu_16:
[----:B------:R-:W-:Y:S01]  /*0000*/  LDC R1, c[0x0][0x28] ;  /* 0x00000a00ff017b82 */ /* 0x000fe20000000800 */
[----:B------:R-:W1:Y:S07]  /*0010*/  S2R R0, SR_TID.X ;  /* 0x0000000000007919 */ /* 0x000e6e0000002100 */
[----:B------:R-:W2:Y:S01]  /*0020*/  LDC.64 R2, c[0x0][0x228] ;  /* 0x00008a00ff027b82 */ /* 0x000ea20000000a00 */
[----:B------:R-:W-:Y:S01]  /*0030*/  ULDC.64 UR4, c[0x0][0x208] ;  /* 0x0000820000047ab9 */ /* 0x000fe20000000a00 */
[----:B------:R-:W3:Y:S01]  /*0040*/  S2R R21, SR_CTAID.X ;  /* 0x0000000000157919 */ /* 0x000ee20000002500 */
[----:B------:R-:W-:Y:S01]  /*0050*/  IMAD.MOV.U32 R12, RZ, RZ, 0x3e800000 ;  /* 0x3e800000ff0c7424 */ /* 0x000fe200078e00ff */
[----:B------:R-:W-:-:S04]  /*0060*/  ULDC.64 UR6, c[0x0][0x218] ;  /* 0x0000860000067ab9 */ /* 0x000fc80000000a00 */
[----:B------:R-:W4:Y:S08]  /*0070*/  LDC.64 R28, c[0x0][0x238] ;  /* 0x00008e00ff1c7b82 */ /* 0x000f300000000a00 */
[----:B------:R-:W5:Y:S01]  /*0080*/  LDC.64 R16, c[0x0][0x210] ;  /* 0x00008400ff107b82 */ /* 0x000f620000000a00 */
[----:B-1----:R-:W-:Y:S01]  /*0090*/  IMAD.SHL.U32 R0, R0, 0x4, RZ ;  /* 0x0000000400007824 */ /* 0x002fe200078e00ff */
[----:B---3--:R-:W-:-:S04]  /*00a0*/  SHF.R.S32.HI R5, RZ, 0x15, R21 ;  /* 0x00000015ff057819 */ /* 0x008fc80000011415 */
[----:B------:R-:W-:Y:S02]  /*00b0*/  LOP3.LUT R0, R0, 0x1fc, RZ, 0xc0, !PT ;  /* 0x000001fc00007812 */ /* 0x000fe400078ec0ff */
[----:B------:R-:W-:-:S03]  /*00c0*/  SGXT R5, R5, 0x1 ;  /* 0x000000010505781a */ /* 0x000fc60000000200 */
[----:B------:R-:W-:-:S04]  /*00d0*/  IMAD R21, R21, 0x400, R0 ;  /* 0x0000040015157824 */ /* 0x000fc800078e0200 */
[----:B------:R-:W-:Y:S01]  /*00e0*/  VIADD R0, R21, 0x200 ;  /* 0x0000020015007836 */ /* 0x000fe20000000000 */
[----:B------:R-:W-:-:S04]  /*00f0*/  LEA.HI R4, R5, R21, RZ, 0x6 ;  /* 0x0000001505047211 */ /* 0x000fc800078f30ff */
[----:B------:R-:W-:Y:S02]  /*0100*/  SHF.R.S32.HI R27, RZ, 0x6, R4 ;  /* 0x00000006ff1b7819 */ /* 0x000fe40000011404 */
[----:B------:R-:W-:-:S03]  /*0110*/  LEA.HI R5, R5, R0, RZ, 0x6 ;  /* 0x0000000005057211 */ /* 0x000fc600078f30ff */
[----:B------:R-:W-:Y:S01]  /*0120*/  IMAD.HI R7, R27, 0x38e38e39, RZ ;  /* 0x38e38e391b077827 */ /* 0x000fe200078e02ff */
[----:B------:R-:W-:-:S04]  /*0130*/  SHF.R.S32.HI R5, RZ, 0x6, R5 ;  /* 0x00000006ff057819 */ /* 0x000fc80000011405 */
[----:B------:R-:W-:Y:S01]  /*0140*/  SHF.R.U32.HI R8, RZ, 0x1f, R7 ;  /* 0x0000001fff087819 */ /* 0x000fe20000011607 */
[----:B------:R-:W-:-:S03]  /*0150*/  IMAD.HI R6, R5, 0x38e38e39, RZ ;  /* 0x38e38e3905067827 */ /* 0x000fc600078e02ff */
[----:B------:R-:W-:Y:S02]  /*0160*/  LEA.HI.SX32 R8, R7, R8, 0x1a ;  /* 0x0000000807087211 */ /* 0x000fe400078fd2ff */
[----:B------:R-:W-:-:S03]  /*0170*/  SHF.R.U32.HI R7, RZ, 0x1f, R6 ;  /* 0x0000001fff077819 */ /* 0x000fc60000011606 */
[----:B------:R-:W-:Y:S01]  /*0180*/  IMAD R27, R8, -0x120, R27 ;  /* 0xfffffee0081b7824 */ /* 0x000fe200078e021b */
[----:B------:R-:W-:-:S03]  /*0190*/  LEA.HI.SX32 R8, R6, R7, 0x1a ;  /* 0x0000000706087211 */ /* 0x000fc600078fd2ff */
[----:B--2---:R-:W-:-:S04]  /*01a0*/  IMAD.WIDE R6, R27, 0x4, R2 ;  /* 0x000000041b067825 */ /* 0x004fc800078e0202 */
[----:B------:R-:W-:Y:S02]  /*01b0*/  IMAD R25, R8, -0x120, R5 ;  /* 0xfffffee008197824 */ /* 0x000fe400078e0205 */
[----:B------:R1:W2:Y:S02]  /*01c0*/  LDG.E.EL R6, desc[UR4][R6.64] ;  /* 0x0000000406067981 */ /* 0x0002a4000c2e1900 */
[----:B------:R-:W-:-:S06]  /*01d0*/  IMAD.WIDE R2, R25, 0x4, R2 ;  /* 0x0000000419027825 */ /* 0x000fcc00078e0202 */
[----:B------:R-:W3:Y:S01]  /*01e0*/  LDG.E.EL R2, desc[UR4][R2.64] ;  /* 0x0000000402027981 */ /* 0x000ee2000c2e1900 */
[----:B------:R-:W-:Y:S01]  /*01f0*/  IMAD.HI R14, R21, 0x38e38e39, RZ ;  /* 0x38e38e39150e7827 */ /* 0x000fe200078e02ff */
[----:B------:R-:W-:-:S03]  /*0200*/  LOP3.LUT R4, R4, 0xffffffc0, RZ, 0xc0, !PT ;  /* 0xffffffc004047812 */ /* 0x000fc600078ec0ff */
[----:B------:R-:W-:Y:S01]  /*0210*/  IMAD.HI R8, R0, 0x38e38e39, RZ ;  /* 0x38e38e3900087827 */ /* 0x000fe200078e02ff */
[----:B------:R-:W-:-:S03]  /*0220*/  SHF.R.U32.HI R9, RZ, 0x1f, R14 ;  /* 0x0000001fff097819 */ /* 0x000fc6000001160e */
[----:B------:R-:W-:Y:S01]  /*0230*/  IMAD.IADD R19, R21, 0x1, -R4 ;  /* 0x0000000115137824 */ /* 0x000fe200078e0a04 */
[----:B------:R-:W-:Y:S02]  /*0240*/  LEA.HI.SX32 R14, R14, R9, 0x14 ;  /* 0x000000090e0e7211 */ /* 0x000fe400078fa2ff */
[----:B-1----:R-:W-:Y:S02]  /*0250*/  SHF.R.U32.HI R7, RZ, 0x1f, R8 ;  /* 0x0000001fff077819 */ /* 0x002fe40000011608 */
[----:B------:R-:W-:Y:S01]  /*0260*/  SHF.R.S32.HI R18, RZ, 0x1f, R19 ;  /* 0x0000001fff127819 */ /* 0x000fe20000011413 */
[----:B------:R-:W-:Y:S01]  /*0270*/  IMAD.SHL.U32 R4, R14, 0x800, RZ ;  /* 0x000008000e047824 */ /* 0x000fe200078e00ff */
[----:B------:R-:W-:-:S04]  /*0280*/  LEA.HI.SX32 R11, R8, R7, 0x14 ;  /* 0x00000007080b7211 */ /* 0x000fc800078fa2ff */
[----:B------:R-:W-:Y:S01]  /*0290*/  SHF.R.S32.HI R8, RZ, 0x1f, R4 ;  /* 0x0000001fff087819 */ /* 0x000fe20000011404 */
[----:B------:R-:W-:-:S04]  /*02a0*/  IMAD R0, R11, -0x4800, R0 ;  /* 0xffffb8000b007824 */ /* 0x000fc800078e0200 */
[C---:B------:R-:W-:Y:S02]  /*02b0*/  IMAD R15, R11.reuse, 0x4000, R0 ;  /* 0x000040000b0f7824 */ /* 0x040fe400078e0200 */
[----:B------:R-:W-:Y:S02]  /*02c0*/  IMAD.SHL.U32 R11, R11, 0x800, RZ ;  /* 0x000008000b0b7824 */ /* 0x000fe400078e00ff */
[----:B------:R-:W-:-:S03]  /*02d0*/  IMAD.SHL.U32 R0, R25, 0x40, RZ ;  /* 0x0000004019007824 */ /* 0x000fc600078e00ff */
[----:B------:R-:W-:Y:S01]  /*02e0*/  SHF.R.S32.HI R13, RZ, 0x1f, R11 ;  /* 0x0000001fff0d7819 */ /* 0x000fe2000001140b */
[----:B------:R-:W-:-:S04]  /*02f0*/  IMAD R22, R14, -0x4800, R21 ;  /* 0xffffb8000e167824 */ /* 0x000fc800078e0215 */
[----:B------:R-:W-:Y:S02]  /*0300*/  IMAD R14, R14, 0x4000, R22 ;  /* 0x000040000e0e7824 */ /* 0x000fe400078e0216 */
[----:B--2---:R-:W-:Y:S01]  /*0310*/  FADD R10, R6, 9.9999997473787516356e-06 ;  /* 0x3727c5ac060a7421 */ /* 0x004fe20000000000 */
[----:B------:R-:W-:-:S05]  /*0320*/  IMAD.SHL.U32 R6, R27, 0x40, RZ ;  /* 0x000000401b067824 */ /* 0x000fca00078e00ff */
[----:B------:R-:W1:Y:S01]  /*0330*/  MUFU.SQRT R10, R10 ;  /* 0x0000000a000a7308 */ /* 0x000e620000002000 */
[-C--:B------:R-:W-:Y:S01]  /*0340*/  IADD3 R4, P4, P5, R6, R19.reuse, R4 ;  /* 0x0000001306047210 */ /* 0x080fe20007d9e004 */
[----:B---3--:R-:W-:Y:S01]  /*0350*/  FADD R5, R2, 9.9999997473787516356e-06 ;  /* 0x3727c5ac02057421 */ /* 0x008fe20000000000 */
[----:B------:R-:W-:Y:S01]  /*0360*/  SHF.R.S32.HI R7, RZ, 0x1f, R6 ;  /* 0x0000001fff077819 */ /* 0x000fe20000011406 */
[----:B------:R-:W2:Y:S03]  /*0370*/  LDC.64 R2, c[0x0][0x220] ;  /* 0x00008800ff027b82 */ /* 0x000ea60000000a00 */
[----:B------:R-:W-:Y:S01]  /*0380*/  IADD3.X R7, R7, R18, R8, P4, P5 ;  /* 0x0000001207077210 */ /* 0x000fe200027ea408 */
[----:B------:R-:W3:Y:S01]  /*0390*/  MUFU.SQRT R5, R5 ;  /* 0x0000000500057308 */ /* 0x000ee20000002000 */
[----:B------:R-:W-:Y:S02]  /*03a0*/  IADD3 R19, P4, P5, R0, R19, R11 ;  /* 0x0000001300137210 */ /* 0x000fe40007d9e00b */
[----:B------:R-:W-:Y:S01]  /*03b0*/  SHF.R.S32.HI R11, RZ, 0x1f, R0 ;  /* 0x0000001fff0b7819 */ /* 0x000fe20000011400 */
[----:B------:R-:W4:Y:S01]  /*03c0*/  LDC.64 R8, c[0x0][0x230] ;  /* 0x00008c00ff087b82 */ /* 0x000f220000000a00 */
[----:B-1----:R-:W-:-:S02]  /*03d0*/  FSETP.GT.AND P2, PT, R10, 8.50705917302346158658e+37, PT ;  /* 0x7e8000000a00780b */ /* 0x002fc40003f44000 */
[----:B------:R-:W-:Y:S02]  /*03e0*/  FSETP.GEU.AND P0, PT, R10, 1.175494350822287508e-38, PT ;  /* 0x008000000a00780b */ /* 0x000fe40003f0e000 */
[----:B------:R-:W-:Y:S02]  /*03f0*/  FSEL R6, R12, 1, P2 ;  /* 0x3f8000000c067808 */ /* 0x000fe40001000000 */
[----:B------:R-:W-:Y:S02]  /*0400*/  IADD3.X R18, R11, R18, R13, P4, P5 ;  /* 0x000000120b127210 */ /* 0x000fe400027ea40d */
[C---:B---3--:R-:W-:Y:S02]  /*0410*/  FSETP.GT.AND P3, PT, R5.reuse, 8.50705917302346158658e+37, PT ;  /* 0x7e8000000500780b */ /* 0x048fe40003f64000 */
[----:B------:R-:W-:-:S03]  /*0420*/  FSETP.GEU.AND P1, PT, R5, 1.175494350822287508e-38, PT ;  /* 0x008000000500780b */ /* 0x000fc60003f2e000 */
[----:B------:R-:W-:Y:S02]  /*0430*/  @P2 FMUL R10, R10, 0.25 ;  /* 0x3e8000000a0a2820 */ /* 0x000fe40000400000 */
[----:B------:R-:W-:Y:S02]  /*0440*/  @!P0 FMUL R6, R6, 16777216 ;  /* 0x4b80000006068820 */ /* 0x000fe40000400000 */
[----:B------:R-:W-:-:S04]  /*0450*/  @!P0 FMUL R10, R10, 16777216 ;  /* 0x4b8000000a0a8820 */ /* 0x000fc80000400000 */
[----:B------:R-:W-:Y:S01]  /*0460*/  @P3 FMUL R5, R5, 0.25 ;  /* 0x3e80000005053820 */ /* 0x000fe20000400000 */
[----:B------:R1:W3:Y:S03]  /*0470*/  MUFU.RCP R23, R10 ;  /* 0x0000000a00177308 */ /* 0x0002e60000001000 */
[----:B------:R-:W-:-:S06]  /*0480*/  @!P1 FMUL R5, R5, 16777216 ;  /* 0x4b80000005059820 */ /* 0x000fcc0000400000 */
[----:B------:R-:W4:Y:S01]  /*0490*/  MUFU.RCP R5, R5 ;  /* 0x0000000500057308 */ /* 0x000f220000001000 */
[----:B-1----:R-:W-:Y:S02]  /*04a0*/  FSEL R10, R12, 1, P3 ;  /* 0x3f8000000c0a7808 */ /* 0x002fe40001800000 */
[----:B------:R-:W-:-:S03]  /*04b0*/  LEA R12, P2, R4, UR6, 0x2 ;  /* 0x00000006040c7c11 */ /* 0x000fc6000f8410ff */
[----:B------:R-:W-:Y:S01]  /*04c0*/  @!P1 FMUL R10, R10, 16777216 ;  /* 0x4b8000000a0a9820 */ /* 0x000fe20000400000 */
[----:B------:R-:W-:Y:S01]  /*04d0*/  LEA.HI.X R13, R4, UR7, R7, 0x2, P2 ;  /* 0x00000007040d7c11 */ /* 0x000fe200090f1407 */
[----:B---3--:R-:W-:Y:S01]  /*04e0*/  FMUL R23, R23, R6 ;  /* 0x0000000617177220 */ /* 0x008fe20000400000 */
[C-C-:B--2---:R-:W-:Y:S01]  /*04f0*/  IMAD.WIDE R6, R27.reuse, 0x4, R2.reuse ;  /* 0x000000041b067825 */ /* 0x144fe200078e0202 */
[C---:B------:R-:W-:Y:S02]  /*0500*/  ISETP.GT.AND P0, PT, R27.reuse, 0xff, PT ;  /* 0x000000ff1b00780c */ /* 0x040fe40003f04270 */
[----:B------:R-:W-:Y:S01]  /*0510*/  ISETP.GE.AND P3, PT, R27, 0x100, PT ;  /* 0x000001001b00780c */ /* 0x000fe20003f66270 */
[----:B------:R-:W-:Y:S01]  /*0520*/  IMAD.WIDE R2, R25, 0x4, R2 ;  /* 0x0000000419027825 */ /* 0x000fe200078e0202 */
[----:B------:R1:W2:Y:S03]  /*0530*/  LDG.E.EL R24, desc[UR4][R6.64] ;  /* 0x0000000406187981 */ /* 0x0002a6000c2e1900 */
[----:B0---4-:R-:W-:Y:S01]  /*0540*/  FMUL R0, R5, R10 ;  /* 0x0000000a05007220 */ /* 0x011fe20000400000 */
[--C-:B------:R-:W-:Y:S01]  /*0550*/  IMAD.WIDE R10, R27, 0x4, R8.reuse ;  /* 0x000000041b0a7825 */ /* 0x100fe200078e0208 */
[----:B------:R-:W3:Y:S03]  /*0560*/  LDG.E.EL R2, desc[UR4][R2.64] ;  /* 0x0000000402027981 */ /* 0x000ee6000c2e1900 */
[----:B------:R-:W-:-:S04]  /*0570*/  IMAD.WIDE R8, R25, 0x4, R8 ;  /* 0x0000000419087825 */ /* 0x000fc800078e0208 */
[----:B------:R-:W-:Y:S01]  /*0580*/  IMAD.WIDE R26, R27, 0x4, R28 ;  /* 0x000000041b1a7825 */ /* 0x000fe200078e021c */
[----:B------:R0:W4:Y:S01]  /*0590*/  LDG.E.EL R20, desc[UR4][R8.64] ;  /* 0x0000000408147981 */ /* 0x000122000c2e1900 */
[----:B------:R-:W-:Y:S02]  /*05a0*/  CS2R R4, SRZ ;  /* 0x0000000000047805 */ /* 0x000fe4000001ff00 */
[----:B-1----:R-:W-:Y:S01]  /*05b0*/  CS2R R6, SRZ ;  /* 0x0000000000067805 */ /* 0x002fe2000001ff00 */
[----:B------:R1:W2:Y:S04]  /*05c0*/  LDG.E.EL R3, desc[UR4][R10.64] ;  /* 0x000000040a037981 */ /* 0x0002a8000c2e1900 */
[----:B------:R5:W2:Y:S01]  /*05d0*/  LDG.E.EL R22, desc[UR4][R26.64] ;  /* 0x000000041a167981 */ /* 0x000aa2000c2e1900 */
[----:B0-----:R-:W-:-:S03]  /*05e0*/  CS2R R8, SRZ ;  /* 0x0000000000087805 */ /* 0x001fc6000001ff00 */
[----:B------:R0:W2:Y:S01]  /*05f0*/  @P0 LDG.E.128 R4, desc[UR4][R12.64+-0x10000] ;  /* 0xff0000040c040981 */ /* 0x0000a2000c1e1d00 */
[----:B-1----:R-:W-:Y:S01]  /*0600*/  CS2R R10, SRZ ;  /* 0x00000000000a7805 */ /* 0x002fe2000001ff00 */
[----:B-----5:R-:W-:-:S05]  /*0610*/  IMAD.WIDE R26, R14, 0x4, R16 ;  /* 0x000000040e1a7825 */ /* 0x020fca00078e0210 */
[----:B------:R1:W5:Y:S01]  /*0620*/  @!P3 LDG.E.128 R8, desc[UR4][R26.64] ;  /* 0x000000041a08b981 */ /* 0x000362000c1e1d00 */
[----:B------:R-:W-:Y:S01]  /*0630*/  ISETP.GE.AND P2, PT, R25, 0x100, PT ;  /* 0x000001001900780c */ /* 0x000fe20003f46270 */
[----:B------:R-:W-:Y:S01]  /*0640*/  IMAD.WIDE R16, R15, 0x4, R16 ;  /* 0x000000040f107825 */ /* 0x000fe200078e0210 */
[----:B------:R-:W-:Y:S02]  /*0650*/  ISETP.GT.AND P1, PT, R25, 0xff, PT ;  /* 0x000000ff1900780c */ /* 0x000fe40003f24270 */
[----:B0-----:R-:W-:Y:S02]  /*0660*/  CS2R R12, SRZ ;  /* 0x00000000000c7805 */ /* 0x001fe4000001ff00 */
[----:B------:R-:W-:Y:S02]  /*0670*/  CS2R R14, SRZ ;  /* 0x00000000000e7805 */ /* 0x000fe4000001ff00 */
[----:B-1----:R-:W-:-:S05]  /*0680*/  LEA R26, P4, R19, UR6, 0x2 ;  /* 0x00000006131a7c11 */ /* 0x002fca000f8810ff */
[----:B------:R0:W3:Y:S01]  /*0690*/  @!P2 LDG.E.128 R12, desc[UR4][R16.64] ;  /* 0x00000004100ca981 */ /* 0x0000e2000c1e1d00 */
[----:B------:R-:W-:Y:S02]  /*06a0*/  LEA.HI.X R27, R19, UR7, R18, 0x2, P4 ;  /* 0x00000007131b7c11 */ /* 0x000fe4000a0f1412 */
[----:B------:R-:W-:Y:S02]  /*06b0*/  CS2R R18, SRZ ;  /* 0x0000000000127805 */ /* 0x000fe4000001ff00 */
[----:B0-----:R-:W-:-:S06]  /*06c0*/  CS2R R16, SRZ ;  /* 0x0000000000107805 */ /* 0x001fcc000001ff00 */
[----:B------:R0:W3:Y:S01]  /*06d0*/  @P1 LDG.E.128 R16, desc[UR4][R26.64+-0x10000] ;  /* 0xff0000041a101981 */ /* 0x0000e2000c1e1d00 */
[----:B------:R-:W-:-:S05]  /*06e0*/  IMAD.WIDE R28, R25, 0x4, R28 ;  /* 0x00000004191c7825 */ /* 0x000fca00078e021c */
[----:B------:R1:W4:Y:S01]  /*06f0*/  LDG.E.EL R25, desc[UR4][R28.64] ;  /* 0x000000041c197981 */ /* 0x000322000c2e1900 */
[----:B--2---:R-:W-:Y:S02]  /*0700*/  SEL R4, R4, RZ, P0 ;  /* 0x000000ff04047207 */ /* 0x004fe40000000000 */
[----:B0-----:R-:W-:Y:S02]  /*0710*/  SEL R26, R7, RZ, P0 ;  /* 0x000000ff071a7207 */ /* 0x001fe40000000000 */
[----:B-----5:R-:W-:-:S04]  /*0720*/  SEL R8, R8, RZ, !P3 ;  /* 0x000000ff08087207 */ /* 0x020fc80005800000 */
[----:B------:R-:W-:Y:S02]  /*0730*/  SEL R4, R8, R4, !P3 ;  /* 0x0000000408047207 */ /* 0x000fe40005800000 */
[----:B------:R-:W-:Y:S02]  /*0740*/  SEL R8, R5, RZ, P0 ;  /* 0x000000ff05087207 */ /* 0x000fe40000000000 */
[----:B------:R-:W-:Y:S02]  /*0750*/  SEL R5, R9, RZ, !P3 ;  /* 0x000000ff09057207 */ /* 0x000fe40005800000 */
[----:B------:R-:W-:Y:S02]  /*0760*/  SEL R6, R6, RZ, P0 ;  /* 0x000000ff06067207 */ /* 0x000fe40000000000 */
[----:B------:R-:W-:Y:S02]  /*0770*/  SEL R7, R11, RZ, !P3 ;  /* 0x000000ff0b077207 */ /* 0x000fe40005800000 */
[----:B------:R-:W-:-:S02]  /*0780*/  SEL R9, R10, RZ, !P3 ;  /* 0x000000ff0a097207 */ /* 0x000fc40005800000 */
[----:B------:R-:W-:Y:S02]  /*0790*/  SEL R5, R5, R8, !P3 ;  /* 0x0000000805057207 */ /* 0x000fe40005800000 */
[----:B------:R-:W-:Y:S02]  /*07a0*/  SEL R7, R7, R26, !P3 ;  /* 0x0000001a07077207 */ /* 0x000fe40005800000 */
[----:B------:R-:W-:Y:S01]  /*07b0*/  SEL R6, R9, R6, !P3 ;  /* 0x0000000609067207 */ /* 0x000fe20005800000 */
[C---:B------:R-:W-:Y:S01]  /*07c0*/  FADD R10, -R24.reuse, R5 ;  /* 0x00000005180a7221 */ /* 0x040fe20000000100 */
[C---:B------:R-:W-:Y:S01]  /*07d0*/  FADD R8, -R24.reuse, R4 ;  /* 0x0000000418087221 */ /* 0x040fe20000000100 */
[C---:B-1----:R-:W-:Y:S02]  /*07e0*/  FADD R28, -R24.reuse, R7 ;  /* 0x00000007181c7221 */ /* 0x042fe40000000100 */
[----:B------:R-:W-:Y:S01]  /*07f0*/  FADD R26, -R24, R6 ;  /* 0x00000006181a7221 */ /* 0x000fe20000000100 */
[----:B------:R-:W-:-:S02]  /*0800*/  FMUL R24, R23, R10 ;  /* 0x0000000a17187220 */ /* 0x000fc40000400000 */
[----:B------:R-:W0:Y:S01]  /*0810*/  LDC.64 R10, c[0x0][0x240] ;  /* 0x00009000ff0a7b82 */ /* 0x000e220000000a00 */
[C---:B------:R-:W-:Y:S01]  /*0820*/  FMUL R29, R23.reuse, R28 ;  /* 0x0000001c171d7220 */ /* 0x040fe20000400000 */
[C---:B------:R-:W-:Y:S01]  /*0830*/  FMUL R27, R23.reuse, R26 ;  /* 0x0000001a171b7220 */ /* 0x040fe20000400000 */
[----:B------:R-:W-:Y:S01]  /*0840*/  FMUL R23, R23, R8 ;  /* 0x0000000817177220 */ /* 0x000fe20000400000 */
[----:B---3--:R-:W-:Y:S02]  /*0850*/  SEL R12, R12, RZ, !P2 ;  /* 0x000000ff0c0c7207 */ /* 0x008fe40005000000 */
[----:B------:R-:W-:Y:S02]  /*0860*/  SEL R13, R13, RZ, !P2 ;  /* 0x000000ff0d0d7207 */ /* 0x000fe40005000000 */
[----:B------:R-:W1:Y:S01]  /*0870*/  LDC.64 R8, c[0x0][0x248] ;  /* 0x00009200ff087b82 */ /* 0x000e620000000a00 */
[----:B------:R-:W-:Y:S02]  /*0880*/  SEL R14, R14, RZ, !P2 ;  /* 0x000000ff0e0e7207 */ /* 0x000fe40005000000 */
[----:B------:R-:W-:-:S02]  /*0890*/  @P2 SEL R12, R16, RZ, P1 ;  /* 0x000000ff100c2207 */ /* 0x000fc40000800000 */
[----:B------:R-:W-:Y:S02]  /*08a0*/  @P2 SEL R13, R17, RZ, P1 ;  /* 0x000000ff110d2207 */ /* 0x000fe40000800000 */
[----:B------:R-:W-:Y:S02]  /*08b0*/  SEL R15, R15, RZ, !P2 ;  /* 0x000000ff0f0f7207 */ /* 0x000fe40005000000 */
[----:B------:R-:W-:Y:S02]  /*08c0*/  @P2 SEL R14, R18, RZ, P1 ;  /* 0x000000ff120e2207 */ /* 0x000fe40000800000 */
[----:B------:R-:W-:Y:S01]  /*08d0*/  @P2 SEL R15, R19, RZ, P1 ;  /* 0x000000ff130f2207 */ /* 0x000fe20000800000 */
[C-C-:B------:R-:W-:Y:S01]  /*08e0*/  FFMA R24, R3.reuse, R24, R22.reuse ;  /* 0x0000001803187223 */ /* 0x140fe20000000016 */
[C-C-:B------:R-:W-:Y:S01]  /*08f0*/  FFMA R23, R3.reuse, R23, R22.reuse ;  /* 0x0000001703177223 */ /* 0x140fe20000000016 */
[C-C-:B------:R-:W-:Y:S01]  /*0900*/  FFMA R27, R3.reuse, R27, R22.reuse ;  /* 0x0000001b031b7223 */ /* 0x140fe20000000016 */
[----:B------:R-:W-:Y:S01]  /*0910*/  FFMA R29, R3, R29, R22 ;  /* 0x0000001d031d7223 */ /* 0x000fe20000000016 */
[C---:B------:R-:W-:Y:S01]  /*0920*/  FADD R17, -R2.reuse, R13 ;  /* 0x0000000d02117221 */ /* 0x040fe20000000100 */
[C---:B------:R-:W-:Y:S01]  /*0930*/  FADD R3, -R2.reuse, R12 ;  /* 0x0000000c02037221 */ /* 0x040fe20000000100 */
[C---:B------:R-:W-:Y:S01]  /*0940*/  FADD R19, -R2.reuse, R14 ;  /* 0x0000000e02137221 */ /* 0x040fe20000000100 */
[----:B------:R-:W-:Y:S01]  /*0950*/  FADD R2, -R2, R15 ;  /* 0x0000000f02027221 */ /* 0x000fe20000000100 */
[C---:B------:R-:W-:Y:S01]  /*0960*/  FMUL R17, R0.reuse, R17 ;  /* 0x0000001100117220 */ /* 0x040fe20000400000 */
[C---:B------:R-:W-:Y:S01]  /*0970*/  FMUL R16, R0.reuse, R3 ;  /* 0x0000000300107220 */ /* 0x040fe20000400000 */
[C---:B------:R-:W-:Y:S01]  /*0980*/  FMUL R18, R0.reuse, R19 ;  /* 0x0000001300127220 */ /* 0x040fe20000400000 */
[----:B------:R-:W-:Y:S01]  /*0990*/  FMUL R2, R0, R2 ;  /* 0x0000000200027220 */ /* 0x000fe20000400000 */
[C-C-:B----4-:R-:W-:Y:S01]  /*09a0*/  FFMA R0, R20.reuse, R17, R25.reuse ;  /* 0x0000001114007223 */ /* 0x150fe20000000019 */
[C-C-:B------:R-:W-:Y:S01]  /*09b0*/  FFMA R16, R20.reuse, R16, R25.reuse ;  /* 0x0000001014107223 */ /* 0x140fe20000000019 */
[C-C-:B------:R-:W-:Y:S01]  /*09c0*/  FFMA R18, R20.reuse, R18, R25.reuse ;  /* 0x0000001214127223 */ /* 0x140fe20000000019 */
[----:B------:R-:W-:Y:S01]  /*09d0*/  FFMA R19, R20, R2, R25 ;  /* 0x0000000214137223 */ /* 0x000fe20000000019 */
[----:B------:R-:W-:Y:S01]  /*09e0*/  FSETP.GEU.AND P6, PT, R29, RZ, PT ;  /* 0x000000ff1d00720b */ /* 0x000fe20003fce000 */
[----:B0-----:R-:W-:Y:S01]  /*09f0*/  IMAD.WIDE R2, R21, 0x4, R10 ;  /* 0x0000000415027825 */ /* 0x001fe200078e020a */
[----:B------:R-:W-:-:S02]  /*0a00*/  FSETP.GEU.AND P0, PT, R27, RZ, PT ;  /* 0x000000ff1b00720b */ /* 0x000fc40003f0e000 */
[----:B------:R-:W-:Y:S02]  /*0a10*/  SEL R11, R29, RZ, P6 ;  /* 0x000000ff1d0b7207 */ /* 0x000fe40003000000 */
[----:B------:R-:W-:Y:S02]  /*0a20*/  FSETP.GEU.AND P1, PT, R24, RZ, PT ;  /* 0x000000ff1800720b */ /* 0x000fe40003f2e000 */
[----:B------:R-:W-:Y:S02]  /*0a30*/  FSETP.GEU.AND P2, PT, R23, RZ, PT ;  /* 0x000000ff1700720b */ /* 0x000fe40003f4e000 */
[----:B------:R-:W-:Y:S02]  /*0a40*/  FSETP.GEU.AND P3, PT, R19, RZ, PT ;  /* 0x000000ff1300720b */ /* 0x000fe40003f6e000 */
[----:B------:R-:W-:Y:S02]  /*0a50*/  FSETP.GEU.AND P4, PT, R18, RZ, PT ;  /* 0x000000ff1200720b */ /* 0x000fe40003f8e000 */
[----:B------:R-:W-:-:S02]  /*0a60*/  FSETP.GEU.AND P5, PT, R0, RZ, PT ;  /* 0x000000ff0000720b */ /* 0x000fc40003fae000 */
[----:B------:R-:W-:Y:S01]  /*0a70*/  FSETP.GEU.AND P6, PT, R16, RZ, PT ;  /* 0x000000ff1000720b */ /* 0x000fe20003fce000 */
[----:B-1----:R-:W-:Y:S01]  /*0a80*/  IMAD.WIDE R20, R21, 0x4, R8 ;  /* 0x0000000415147825 */ /* 0x002fe200078e0208 */
[----:B------:R-:W-:Y:S02]  /*0a90*/  SEL R10, R27, RZ, P0 ;  /* 0x000000ff1b0a7207 */ /* 0x000fe40000000000 */
[----:B------:R-:W-:Y:S02]  /*0aa0*/  SEL R9, R24, RZ, P1 ;  /* 0x000000ff18097207 */ /* 0x000fe40000800000 */
[----:B------:R-:W-:Y:S02]  /*0ab0*/  SEL R8, R23, RZ, P2 ;  /* 0x000000ff17087207 */ /* 0x000fe40001000000 */
[----:B------:R-:W-:Y:S02]  /*0ac0*/  SEL R19, R19, RZ, P3 ;  /* 0x000000ff13137207 */ /* 0x000fe40001800000 */
[----:B------:R-:W-:-:S02]  /*0ad0*/  SEL R18, R18, RZ, P4 ;  /* 0x000000ff12127207 */ /* 0x000fc40002000000 */
[----:B------:R-:W-:Y:S02]  /*0ae0*/  SEL R17, R0, RZ, P5 ;  /* 0x000000ff00117207 */ /* 0x000fe40002800000 */
[----:B------:R-:W-:Y:S01]  /*0af0*/  SEL R16, R16, RZ, P6 ;  /* 0x000000ff10107207 */ /* 0x000fe20003000000 */
[----:B------:R-:W-:Y:S04]  /*0b00*/  STG.E.128 desc[UR4][R2.64], R4 ;  /* 0x0000000402007986 */ /* 0x000fe8000c101d04 */
[----:B------:R-:W-:Y:S04]  /*0b10*/  STG.E.128 desc[UR4][R2.64+0x800], R12 ;  /* 0x0008000c02007986 */ /* 0x000fe8000c101d04 */
[----:B------:R-:W-:Y:S04]  /*0b20*/  STG.E.128 desc[UR4][R20.64], R8 ;  /* 0x0000000814007986 */ /* 0x000fe8000c101d04 */
[----:B------:R-:W-:Y:S01]  /*0b30*/  STG.E.128 desc[UR4][R20.64+0x800], R16 ;  /* 0x0008001014007986 */ /* 0x000fe2000c101d04 */
[----:B------:R-:W-:Y:S05]  /*0b40*/  EXIT ;  /* 0x000000000000794d */ /* 0x000fea0003800000 */
.L_x_0:
[----:B------:R-:W-:-:S00]  /*0b50*/  BRA `(.L_x_0) ;  /* 0xfffffffc00fc7947 */ /* 0x000fc0000383ffff */
[----:B------:R-:W-:-:S00]  /*0b60*/  NOP ;  /* 0x0000000000007918 */ /* 0x000fc00000000000 */
        /* <DEDUP_REMOVED lines=9> */
.L_x_1:


//--------------------- .nv.global.init           --------------------------
	.section	.nv.global.init,"aw",@progbits
.nv.global.init:
	.type		_$_str,@object
	.size		_$_str,(_$_str_$_2 - _$_str)
_$_str:
        /*0000*/ 	.byte	0x5f, 0x5f, 0x43, 0x55, 0x44, 0x41, 0x5f, 0x46, 0x54, 0x5a, 0x00
	.type		_$_str_$_2,@object
	.size		_$_str_$_2,(.L_1 - _$_str_$_2)
_$_str_$_2:
        /*000b*/ 	.byte	0x5f, 0x5f, 0x43, 0x55, 0x44, 0x41, 0x5f, 0x50, 0x52, 0x45, 0x43, 0x5f, 0x53, 0x51, 0x52, 0x54
        /*001b*/ 	.byte	0x00
.L_1:


//--------------------- .nv.constant0.triton_poi_fused__native_batch_norm_legit_no_training_cat_relu_16 --------------------------
	.section	.nv.constant0.triton_poi_fused__native_batch_norm_legit_no_training_cat_relu_16,"a",@progbits
	.sectionflags	@""
	.align	4
.nv.constant0.triton_poi_fused__native_batch_norm_legit_no_training_cat_relu_16:
	.zero		596
